







.version 5.0
.target sm_61
.address_size 64


.global .align 8 .b8 _ZTVSt9basic_iosIcSt11char_traitsIcEE[32];
.global .align 8 .b8 _ZTTSo[8];
.global .align 8 .b8 _ZTVSt15basic_streambufIcSt11char_traitsIcEE[128];
.global .align 8 .b8 _ZTVNSt7__cxx1115basic_stringbufIcSt11char_traitsIcESaIcEEE[128];
.global .align 8 .b8 _ZTTNSt7__cxx1119basic_ostringstreamIcSt11char_traitsIcESaIcEEE[8];
.global .align 8 .b8 _ZTVN10__cxxabiv119__pointer_type_infoE[8];
.global .align 8 .b8 _ZTVN10__cxxabiv120__function_type_infoE[8];
.global .align 8 .b8 _ZTVN10__cxxabiv117__class_type_infoE[8];
.global .align 8 .b8 _ZTVN10__cxxabiv120__si_class_type_infoE[8];
.global .align 8 .b8 _ZTVN3c105ErrorE[40];
.global .align 8 .b8 _ZTVN6caffe28OperatorINS_11CUDAContextEEE[136];
.global .align 8 .b8 _ZTVN6caffe226UnaryElementwiseWithArgsOpINS_11TensorTypesIJilfdEEENS_11CUDAContextENS_27UnaryFunctorWithDefaultCtorINS_11CubeFunctorIS3_EEEENS_15SameTypeAsInputEEE[136];
.global .align 8 .b8 _ZTVN6caffe227BinaryElementwiseWithArgsOpINS_11TensorTypesIJilfdEEENS_11CUDAContextENS_28BinaryFunctorWithDefaultCtorINS_19CubeGradientFunctorIS3_EEEENS_15SameTypeAsInputEEE[136];

.visible .entry _ZN6caffe266_GLOBAL__N__42_tmpxft_000061fd_00000000_7_cube_op_cpp1_ii_4425ba8622CubeGradientCUDAKernelIiEEviPKT_S4_PS2_(
.param .u32 _ZN6caffe266_GLOBAL__N__42_tmpxft_000061fd_00000000_7_cube_op_cpp1_ii_4425ba8622CubeGradientCUDAKernelIiEEviPKT_S4_PS2__param_0,
.param .u64 _ZN6caffe266_GLOBAL__N__42_tmpxft_000061fd_00000000_7_cube_op_cpp1_ii_4425ba8622CubeGradientCUDAKernelIiEEviPKT_S4_PS2__param_1,
.param .u64 _ZN6caffe266_GLOBAL__N__42_tmpxft_000061fd_00000000_7_cube_op_cpp1_ii_4425ba8622CubeGradientCUDAKernelIiEEviPKT_S4_PS2__param_2,
.param .u64 _ZN6caffe266_GLOBAL__N__42_tmpxft_000061fd_00000000_7_cube_op_cpp1_ii_4425ba8622CubeGradientCUDAKernelIiEEviPKT_S4_PS2__param_3
)
{
.reg .pred %p<3>;
.reg .b32 %r<13>;
.reg .b64 %rd<16>;


ld.param.u64 %rd7, [_ZN6caffe266_GLOBAL__N__42_tmpxft_000061fd_00000000_7_cube_op_cpp1_ii_4425ba8622CubeGradientCUDAKernelIiEEviPKT_S4_PS2__param_1];
ld.param.u64 %rd8, [_ZN6caffe266_GLOBAL__N__42_tmpxft_000061fd_00000000_7_cube_op_cpp1_ii_4425ba8622CubeGradientCUDAKernelIiEEviPKT_S4_PS2__param_2];
ld.param.u64 %rd9, [_ZN6caffe266_GLOBAL__N__42_tmpxft_000061fd_00000000_7_cube_op_cpp1_ii_4425ba8622CubeGradientCUDAKernelIiEEviPKT_S4_PS2__param_3];
mov.u32 %r1, %ntid.x;
mov.u32 %r2, %ctaid.x;
mov.u32 %r3, %tid.x;
mad.lo.s32 %r4, %r1, %r2, %r3;
cvt.u64.u32	%rd15, %r4;
ld.param.s32 %rd2, [_ZN6caffe266_GLOBAL__N__42_tmpxft_000061fd_00000000_7_cube_op_cpp1_ii_4425ba8622CubeGradientCUDAKernelIiEEviPKT_S4_PS2__param_0];
setp.ge.u64	%p1, %rd15, %rd2;
@%p1 bra BB0_3;

cvta.to.global.u64 %rd3, %rd9;
mov.u32 %r5, %nctaid.x;
mul.lo.s32 %r6, %r5, %r1;
cvt.u64.u32	%rd4, %r6;

BB0_2:
shl.b64 %rd13, %rd15, 2;
add.s64 %rd10, %rd7, %rd13;

	ld.global.nc.s32 %r7, [%rd10];

	add.s64 %rd12, %rd8, %rd13;

	ld.global.nc.s32 %r8, [%rd12];

	
	ld.global.nc.s32 %r9, [%rd12];

	mul.lo.s32 %r10, %r7, %r8;
mul.lo.s32 %r11, %r10, %r9;
mul.lo.s32 %r12, %r11, 3;
add.s64 %rd14, %rd3, %rd13;
st.global.u32 [%rd14], %r12;
add.s64 %rd15, %rd4, %rd15;
setp.lt.u64	%p2, %rd15, %rd2;
@%p2 bra BB0_2;

BB0_3:
ret;
}


.visible .entry _ZN6caffe266_GLOBAL__N__42_tmpxft_000061fd_00000000_7_cube_op_cpp1_ii_4425ba8622CubeGradientCUDAKernelIlEEviPKT_S4_PS2_(
.param .u32 _ZN6caffe266_GLOBAL__N__42_tmpxft_000061fd_00000000_7_cube_op_cpp1_ii_4425ba8622CubeGradientCUDAKernelIlEEviPKT_S4_PS2__param_0,
.param .u64 _ZN6caffe266_GLOBAL__N__42_tmpxft_000061fd_00000000_7_cube_op_cpp1_ii_4425ba8622CubeGradientCUDAKernelIlEEviPKT_S4_PS2__param_1,
.param .u64 _ZN6caffe266_GLOBAL__N__42_tmpxft_000061fd_00000000_7_cube_op_cpp1_ii_4425ba8622CubeGradientCUDAKernelIlEEviPKT_S4_PS2__param_2,
.param .u64 _ZN6caffe266_GLOBAL__N__42_tmpxft_000061fd_00000000_7_cube_op_cpp1_ii_4425ba8622CubeGradientCUDAKernelIlEEviPKT_S4_PS2__param_3
)
{
.reg .pred %p<3>;
.reg .b32 %r<7>;
.reg .b64 %rd<22>;


ld.param.u64 %rd7, [_ZN6caffe266_GLOBAL__N__42_tmpxft_000061fd_00000000_7_cube_op_cpp1_ii_4425ba8622CubeGradientCUDAKernelIlEEviPKT_S4_PS2__param_1];
ld.param.u64 %rd8, [_ZN6caffe266_GLOBAL__N__42_tmpxft_000061fd_00000000_7_cube_op_cpp1_ii_4425ba8622CubeGradientCUDAKernelIlEEviPKT_S4_PS2__param_2];
ld.param.u64 %rd9, [_ZN6caffe266_GLOBAL__N__42_tmpxft_000061fd_00000000_7_cube_op_cpp1_ii_4425ba8622CubeGradientCUDAKernelIlEEviPKT_S4_PS2__param_3];
mov.u32 %r1, %ntid.x;
mov.u32 %r2, %ctaid.x;
mov.u32 %r3, %tid.x;
mad.lo.s32 %r4, %r1, %r2, %r3;
cvt.u64.u32	%rd21, %r4;
ld.param.s32 %rd2, [_ZN6caffe266_GLOBAL__N__42_tmpxft_000061fd_00000000_7_cube_op_cpp1_ii_4425ba8622CubeGradientCUDAKernelIlEEviPKT_S4_PS2__param_0];
setp.ge.u64	%p1, %rd21, %rd2;
@%p1 bra BB1_3;

cvta.to.global.u64 %rd3, %rd9;
mov.u32 %r5, %nctaid.x;
mul.lo.s32 %r6, %r5, %r1;
cvt.u64.u32	%rd4, %r6;

BB1_2:
shl.b64 %rd16, %rd21, 3;
add.s64 %rd11, %rd7, %rd16;

	ld.global.nc.s64 %rd10, [%rd11];

	add.s64 %rd15, %rd8, %rd16;

	ld.global.nc.s64 %rd12, [%rd15];

	
	ld.global.nc.s64 %rd14, [%rd15];

	mul.lo.s64 %rd17, %rd10, %rd12;
mul.lo.s64 %rd18, %rd17, %rd14;
mul.lo.s64 %rd19, %rd18, 3;
add.s64 %rd20, %rd3, %rd16;
st.global.u64 [%rd20], %rd19;
add.s64 %rd21, %rd4, %rd21;
setp.lt.u64	%p2, %rd21, %rd2;
@%p2 bra BB1_2;

BB1_3:
ret;
}


.visible .entry _ZN6caffe266_GLOBAL__N__42_tmpxft_000061fd_00000000_7_cube_op_cpp1_ii_4425ba8622CubeGradientCUDAKernelIfEEviPKT_S4_PS2_(
.param .u32 _ZN6caffe266_GLOBAL__N__42_tmpxft_000061fd_00000000_7_cube_op_cpp1_ii_4425ba8622CubeGradientCUDAKernelIfEEviPKT_S4_PS2__param_0,
.param .u64 _ZN6caffe266_GLOBAL__N__42_tmpxft_000061fd_00000000_7_cube_op_cpp1_ii_4425ba8622CubeGradientCUDAKernelIfEEviPKT_S4_PS2__param_1,
.param .u64 _ZN6caffe266_GLOBAL__N__42_tmpxft_000061fd_00000000_7_cube_op_cpp1_ii_4425ba8622CubeGradientCUDAKernelIfEEviPKT_S4_PS2__param_2,
.param .u64 _ZN6caffe266_GLOBAL__N__42_tmpxft_000061fd_00000000_7_cube_op_cpp1_ii_4425ba8622CubeGradientCUDAKernelIfEEviPKT_S4_PS2__param_3
)
{
.reg .pred %p<3>;
.reg .f32 %f<7>;
.reg .b32 %r<7>;
.reg .b64 %rd<16>;


ld.param.u64 %rd7, [_ZN6caffe266_GLOBAL__N__42_tmpxft_000061fd_00000000_7_cube_op_cpp1_ii_4425ba8622CubeGradientCUDAKernelIfEEviPKT_S4_PS2__param_1];
ld.param.u64 %rd8, [_ZN6caffe266_GLOBAL__N__42_tmpxft_000061fd_00000000_7_cube_op_cpp1_ii_4425ba8622CubeGradientCUDAKernelIfEEviPKT_S4_PS2__param_2];
ld.param.u64 %rd9, [_ZN6caffe266_GLOBAL__N__42_tmpxft_000061fd_00000000_7_cube_op_cpp1_ii_4425ba8622CubeGradientCUDAKernelIfEEviPKT_S4_PS2__param_3];
mov.u32 %r1, %ntid.x;
mov.u32 %r2, %ctaid.x;
mov.u32 %r3, %tid.x;
mad.lo.s32 %r4, %r1, %r2, %r3;
cvt.u64.u32	%rd15, %r4;
ld.param.s32 %rd2, [_ZN6caffe266_GLOBAL__N__42_tmpxft_000061fd_00000000_7_cube_op_cpp1_ii_4425ba8622CubeGradientCUDAKernelIfEEviPKT_S4_PS2__param_0];
setp.ge.u64	%p1, %rd15, %rd2;
@%p1 bra BB2_3;

cvta.to.global.u64 %rd3, %rd9;
mov.u32 %r5, %nctaid.x;
mul.lo.s32 %r6, %r5, %r1;
cvt.u64.u32	%rd4, %r6;

BB2_2:
shl.b64 %rd13, %rd15, 2;
add.s64 %rd10, %rd7, %rd13;

	ld.global.nc.f32 %f1, [%rd10];

	add.s64 %rd12, %rd8, %rd13;

	ld.global.nc.f32 %f2, [%rd12];

	mul.f32 %f4, %f1, %f2;

	ld.global.nc.f32 %f3, [%rd12];

	mul.f32 %f5, %f4, %f3;
mul.f32 %f6, %f5, 0f40400000;
add.s64 %rd14, %rd3, %rd13;
st.global.f32 [%rd14], %f6;
add.s64 %rd15, %rd4, %rd15;
setp.lt.u64	%p2, %rd15, %rd2;
@%p2 bra BB2_2;

BB2_3:
ret;
}


.visible .entry _ZN6caffe266_GLOBAL__N__42_tmpxft_000061fd_00000000_7_cube_op_cpp1_ii_4425ba8622CubeGradientCUDAKernelIdEEviPKT_S4_PS2_(
.param .u32 _ZN6caffe266_GLOBAL__N__42_tmpxft_000061fd_00000000_7_cube_op_cpp1_ii_4425ba8622CubeGradientCUDAKernelIdEEviPKT_S4_PS2__param_0,
.param .u64 _ZN6caffe266_GLOBAL__N__42_tmpxft_000061fd_00000000_7_cube_op_cpp1_ii_4425ba8622CubeGradientCUDAKernelIdEEviPKT_S4_PS2__param_1,
.param .u64 _ZN6caffe266_GLOBAL__N__42_tmpxft_000061fd_00000000_7_cube_op_cpp1_ii_4425ba8622CubeGradientCUDAKernelIdEEviPKT_S4_PS2__param_2,
.param .u64 _ZN6caffe266_GLOBAL__N__42_tmpxft_000061fd_00000000_7_cube_op_cpp1_ii_4425ba8622CubeGradientCUDAKernelIdEEviPKT_S4_PS2__param_3
)
{
.reg .pred %p<3>;
.reg .b32 %r<7>;
.reg .f64 %fd<7>;
.reg .b64 %rd<16>;


ld.param.u64 %rd7, [_ZN6caffe266_GLOBAL__N__42_tmpxft_000061fd_00000000_7_cube_op_cpp1_ii_4425ba8622CubeGradientCUDAKernelIdEEviPKT_S4_PS2__param_1];
ld.param.u64 %rd8, [_ZN6caffe266_GLOBAL__N__42_tmpxft_000061fd_00000000_7_cube_op_cpp1_ii_4425ba8622CubeGradientCUDAKernelIdEEviPKT_S4_PS2__param_2];
ld.param.u64 %rd9, [_ZN6caffe266_GLOBAL__N__42_tmpxft_000061fd_00000000_7_cube_op_cpp1_ii_4425ba8622CubeGradientCUDAKernelIdEEviPKT_S4_PS2__param_3];
mov.u32 %r1, %ntid.x;
mov.u32 %r2, %ctaid.x;
mov.u32 %r3, %tid.x;
mad.lo.s32 %r4, %r1, %r2, %r3;
cvt.u64.u32	%rd15, %r4;
ld.param.s32 %rd2, [_ZN6caffe266_GLOBAL__N__42_tmpxft_000061fd_00000000_7_cube_op_cpp1_ii_4425ba8622CubeGradientCUDAKernelIdEEviPKT_S4_PS2__param_0];
setp.ge.u64	%p1, %rd15, %rd2;
@%p1 bra BB3_3;

cvta.to.global.u64 %rd3, %rd9;
mov.u32 %r5, %nctaid.x;
mul.lo.s32 %r6, %r5, %r1;
cvt.u64.u32	%rd4, %r6;

BB3_2:
shl.b64 %rd13, %rd15, 3;
add.s64 %rd10, %rd7, %rd13;

	ld.global.nc.f64 %fd1, [%rd10];

	add.s64 %rd12, %rd8, %rd13;

	ld.global.nc.f64 %fd2, [%rd12];

	mul.f64 %fd4, %fd1, %fd2;

	ld.global.nc.f64 %fd3, [%rd12];

	mul.f64 %fd5, %fd4, %fd3;
mul.f64 %fd6, %fd5, 0d4008000000000000;
add.s64 %rd14, %rd3, %rd13;
st.global.f64 [%rd14], %fd6;
add.s64 %rd15, %rd4, %rd15;
setp.lt.u64	%p2, %rd15, %rd2;
@%p2 bra BB3_2;

BB3_3:
ret;
}




// ===== COMPILED SASS (sm_100) =====

	.target	sm_100

	.elftype	@"ET_EXEC"


//--------------------- .note.nv.tkinfo           --------------------------
	.section	.note.nv.tkinfo,"",@"SHT_NOTE"
	.sectionflags	@"SHF_NOTE_NV_TKINFO"
	.tkinfo
        /*0018*/ 	.word	0x00000002
        /*0030*/ 	.string	""
        /*0030*/ 	.string	"ptxas"
        /*0030*/ 	.string	"Cuda compilation tools, release 13.0, V13.0.88"
        /*0030*/ 	.string	"Build cuda_13.0.r13.0/compiler.36424714_0"
        /*0030*/ 	.string	"-arch sm_100 "



//--------------------- .note.nv.cuinfo           --------------------------
	.section	.note.nv.cuinfo,"",@"SHT_NOTE"
	.sectionflags	@"SHF_NOTE_NV_CUINFO"
        /*0018*/ 	.short	0x0002
        /*001a*/ 	.short	0x003d
        /*001c*/ 	.short	0x0082
	.zero		2


//--------------------- .nv.info                  --------------------------
	.section	.nv.info,"",@"SHT_CUDA_INFO"
	.align	4


	//----- nvinfo : EIATTR_REGCOUNT
	.align		4
        /*0000*/ 	.byte	0x04, 0x2f
        /*0002*/ 	.short	(.L_14 - .L_13)
	.align		4
.L_13:
        /*0004*/ 	.word	index@(_ZN6caffe266_GLOBAL__N__42_tmpxft_000061fd_00000000_7_cube_op_cpp1_ii_4425ba8622CubeGradientCUDAKernelIiEEviPKT_S4_PS2_)
        /*0008*/ 	.word	0x0000000e


	//----- nvinfo : EIATTR_FRAME_SIZE
	.align		4
.L_14:
        /*000c*/ 	.byte	0x04, 0x11
        /*000e*/ 	.short	(.L_16 - .L_15)
	.align		4
.L_15:
        /*0010*/ 	.word	index@(_ZN6caffe266_GLOBAL__N__42_tmpxft_000061fd_00000000_7_cube_op_cpp1_ii_4425ba8622CubeGradientCUDAKernelIiEEviPKT_S4_PS2_)
        /*0014*/ 	.word	0x00000000


	//----- nvinfo : EIATTR_REGCOUNT
	.align		4
.L_16:
        /*0018*/ 	.byte	0x04, 0x2f
        /*001a*/ 	.short	(.L_18 - .L_17)
	.align		4
.L_17:
        /*001c*/ 	.word	index@(_ZN6caffe266_GLOBAL__N__42_tmpxft_000061fd_00000000_7_cube_op_cpp1_ii_4425ba8622CubeGradientCUDAKernelIlEEviPKT_S4_PS2_)
        /*0020*/ 	.word	0x00000010


	//----- nvinfo : EIATTR_FRAME_SIZE
	.align		4
.L_18:
        /*0024*/ 	.byte	0x04, 0x11
        /*0026*/ 	.short	(.L_20 - .L_19)
	.align		4
.L_19:
        /*0028*/ 	.word	index@(_ZN6caffe266_GLOBAL__N__42_tmpxft_000061fd_00000000_7_cube_op_cpp1_ii_4425ba8622CubeGradientCUDAKernelIlEEviPKT_S4_PS2_)
        /*002c*/ 	.word	0x00000000


	//----- nvinfo : EIATTR_REGCOUNT
	.align		4
.L_20:
        /*0030*/ 	.byte	0x04, 0x2f
        /*0032*/ 	.short	(.L_22 - .L_21)
	.align		4
.L_21:
        /*0034*/ 	.word	index@(_ZN6caffe266_GLOBAL__N__42_tmpxft_000061fd_00000000_7_cube_op_cpp1_ii_4425ba8622CubeGradientCUDAKernelIfEEviPKT_S4_PS2_)
        /*0038*/ 	.word	0x0000000e


	//----- nvinfo : EIATTR_FRAME_SIZE
	.align		4
.L_22:
        /*003c*/ 	.byte	0x04, 0x11
        /*003e*/ 	.short	(.L_24 - .L_23)
	.align		4
.L_23:
        /*0040*/ 	.word	index@(_ZN6caffe266_GLOBAL__N__42_tmpxft_000061fd_00000000_7_cube_op_cpp1_ii_4425ba8622CubeGradientCUDAKernelIfEEviPKT_S4_PS2_)
        /*0044*/ 	.word	0x00000000


	//----- nvinfo : EIATTR_REGCOUNT
	.align		4
.L_24:
        /*0048*/ 	.byte	0x04, 0x2f
        /*004a*/ 	.short	(.L_26 - .L_25)
	.align		4
.L_25:
        /*004c*/ 	.word	index@(_ZN6caffe266_GLOBAL__N__42_tmpxft_000061fd_00000000_7_cube_op_cpp1_ii_4425ba8622CubeGradientCUDAKernelIdEEviPKT_S4_PS2_)
        /*0050*/ 	.word	0x0000000e


	//----- nvinfo : EIATTR_FRAME_SIZE
	.align		4
.L_26:
        /*0054*/ 	.byte	0x04, 0x11
        /*0056*/ 	.short	(.L_28 - .L_27)
	.align		4
.L_27:
        /*0058*/ 	.word	index@(_ZN6caffe266_GLOBAL__N__42_tmpxft_000061fd_00000000_7_cube_op_cpp1_ii_4425ba8622CubeGradientCUDAKernelIdEEviPKT_S4_PS2_)
        /*005c*/ 	.word	0x00000000


	//----- nvinfo : EIATTR_MIN_STACK_SIZE
	.align		4
.L_28:
        /*0060*/ 	.byte	0x04, 0x12
        /*0062*/ 	.short	(.L_30 - .L_29)
	.align		4
.L_29:
        /*0064*/ 	.word	index@(_ZN6caffe266_GLOBAL__N__42_tmpxft_000061fd_00000000_7_cube_op_cpp1_ii_4425ba8622CubeGradientCUDAKernelIdEEviPKT_S4_PS2_)
        /*0068*/ 	.word	0x00000000


	//----- nvinfo : EIATTR_MIN_STACK_SIZE
	.align		4
.L_30:
        /*006c*/ 	.byte	0x04, 0x12
        /*006e*/ 	.short	(.L_32 - .L_31)
	.align		4
.L_31:
        /*0070*/ 	.word	index@(_ZN6caffe266_GLOBAL__N__42_tmpxft_000061fd_00000000_7_cube_op_cpp1_ii_4425ba8622CubeGradientCUDAKernelIfEEviPKT_S4_PS2_)
        /*0074*/ 	.word	0x00000000


	//----- nvinfo : EIATTR_MIN_STACK_SIZE
	.align		4
.L_32:
        /*0078*/ 	.byte	0x04, 0x12
        /*007a*/ 	.short	(.L_34 - .L_33)
	.align		4
.L_33:
        /*007c*/ 	.word	index@(_ZN6caffe266_GLOBAL__N__42_tmpxft_000061fd_00000000_7_cube_op_cpp1_ii_4425ba8622CubeGradientCUDAKernelIlEEviPKT_S4_PS2_)
        /*0080*/ 	.word	0x00000000


	//----- nvinfo : EIATTR_MIN_STACK_SIZE
	.align		4
.L_34:
        /*0084*/ 	.byte	0x04, 0x12
        /*0086*/ 	.short	(.L_36 - .L_35)
	.align		4
.L_35:
        /*0088*/ 	.word	index@(_ZN6caffe266_GLOBAL__N__42_tmpxft_000061fd_00000000_7_cube_op_cpp1_ii_4425ba8622CubeGradientCUDAKernelIiEEviPKT_S4_PS2_)
        /*008c*/ 	.word	0x00000000
.L_36:


//--------------------- .nv.compat                --------------------------
	.section	.nv.compat,"",@"SHT_CUDA_COMPAT_INFO"
	.align	4
        /*0000*/ 	.byte	0x02, 0x09, 0x00, 0x00, 0x02, 0x02, 0x01, 0x00, 0x02, 0x05, 0x05, 0x00, 0x03, 0x07, 0x01, 0x01
        /*0010*/ 	.byte	0x02, 0x03, 0x00, 0x00, 0x02, 0x06, 0x01, 0x00, 0x04, 0x0b, 0x08, 0x00, 0x01, 0x00, 0x00, 0x00
        /*0020*/ 	.byte	0x00, 0x00, 0x00, 0x00


//--------------------- .nv.info._ZN6caffe266_GLOBAL__N__42_tmpxft_000061fd_00000000_7_cube_op_cpp1_ii_4425ba8622CubeGradientCUDAKernelIdEEviPKT_S4_PS2_ --------------------------
	.section	.nv.info._ZN6caffe266_GLOBAL__N__42_tmpxft_000061fd_00000000_7_cube_op_cpp1_ii_4425ba8622CubeGradientCUDAKernelIdEEviPKT_S4_PS2_,"",@"SHT_CUDA_INFO"
	.sectionflags	@""
	.align	4


	//----- nvinfo : EIATTR_CUDA_API_VERSION
	.align		4
        /*0000*/ 	.byte	0x04, 0x37
        /*0002*/ 	.short	(.L_38 - .L_37)
.L_37:
        /*0004*/ 	.word	0x00000082


	//----- nvinfo : EIATTR_KPARAM_INFO
	.align		4
.L_38:
        /*0008*/ 	.byte	0x04, 0x17
        /*000a*/ 	.short	(.L_40 - .L_39)
.L_39:
        /*000c*/ 	.word	0x00000000
        /*0010*/ 	.short	0x0003
        /*0012*/ 	.short	0x0018
        /*0014*/ 	.byte	0x00, 0xf0, 0x21, 0x00


	//----- nvinfo : EIATTR_KPARAM_INFO
	.align		4
.L_40:
        /*0018*/ 	.byte	0x04, 0x17
        /*001a*/ 	.short	(.L_42 - .L_41)
.L_41:
        /*001c*/ 	.word	0x00000000
        /*0020*/ 	.short	0x0002
        /*0022*/ 	.short	0x0010
        /*0024*/ 	.byte	0x00, 0xf0, 0x21, 0x00


	//----- nvinfo : EIATTR_KPARAM_INFO
	.align		4
.L_42:
        /*0028*/ 	.byte	0x04, 0x17
        /*002a*/ 	.short	(.L_44 - .L_43)
.L_43:
        /*002c*/ 	.word	0x00000000
        /*0030*/ 	.short	0x0001
        /*0032*/ 	.short	0x0008
        /*0034*/ 	.byte	0x00, 0xf0, 0x21, 0x00


	//----- nvinfo : EIATTR_KPARAM_INFO
	.align		4
.L_44:
        /*0038*/ 	.byte	0x04, 0x17
        /*003a*/ 	.short	(.L_46 - .L_45)
.L_45:
        /*003c*/ 	.word	0x00000000
        /*0040*/ 	.short	0x0000
        /*0042*/ 	.short	0x0000
        /*0044*/ 	.byte	0x00, 0xf0, 0x11, 0x00


	//----- nvinfo : EIATTR_SPARSE_MMA_MASK
	.align		4
.L_46:
        /*0048*/ 	.byte	0x03, 0x50
        /*004a*/ 	.short	0x0000


	//----- nvinfo : EIATTR_MAXREG_COUNT
	.align		4
        /*004c*/ 	.byte	0x03, 0x1b
        /*004e*/ 	.short	0x00ff


	//----- nvinfo : EIATTR_MERCURY_ISA_VERSION
	.align		4
        /*0050*/ 	.byte	0x03, 0x5f
        /*0052*/ 	.short	0x0101


	//----- nvinfo : EIATTR_VRC_CTA_INIT_COUNT
	.align		4
        /*0054*/ 	.byte	0x02, 0x4a
	.zero		1
	.zero		1


	//----- nvinfo : EIATTR_EXIT_INSTR_OFFSETS
	.align		4
        /*0058*/ 	.byte	0x04, 0x1c
        /*005a*/ 	.short	(.L_48 - .L_47)


	//   ....[0]....
.L_47:
        /*005c*/ 	.word	0x00000090


	//   ....[1]....
        /*0060*/ 	.word	0x00000230


	//----- nvinfo : EIATTR_CRS_STACK_SIZE
	.align		4
.L_48:
        /*0064*/ 	.byte	0x04, 0x1e
        /*0066*/ 	.short	(.L_50 - .L_49)
.L_49:
        /*0068*/ 	.word	0x00000000


	//----- nvinfo : EIATTR_CBANK_PARAM_SIZE
	.align		4
.L_50:
        /*006c*/ 	.byte	0x03, 0x19
        /*006e*/ 	.short	0x0020


	//----- nvinfo : EIATTR_PARAM_CBANK
	.align		4
        /*0070*/ 	.byte	0x04, 0x0a
        /*0072*/ 	.short	(.L_52 - .L_51)
	.align		4
.L_51:
        /*0074*/ 	.word	index@(.nv.constant0._ZN6caffe266_GLOBAL__N__42_tmpxft_000061fd_00000000_7_cube_op_cpp1_ii_4425ba8622CubeGradientCUDAKernelIdEEviPKT_S4_PS2_)
        /*0078*/ 	.short	0x0380
        /*007a*/ 	.short	0x0020


	//----- nvinfo : EIATTR_SW_WAR
	.align		4
.L_52:
        /*007c*/ 	.byte	0x04, 0x36
        /*007e*/ 	.short	(.L_54 - .L_53)
.L_53:
        /*0080*/ 	.word	0x00000008
.L_54:


//--------------------- .nv.info._ZN6caffe266_GLOBAL__N__42_tmpxft_000061fd_00000000_7_cube_op_cpp1_ii_4425ba8622CubeGradientCUDAKernelIfEEviPKT_S4_PS2_ --------------------------
	.section	.nv.info._ZN6caffe266_GLOBAL__N__42_tmpxft_000061fd_00000000_7_cube_op_cpp1_ii_4425ba8622CubeGradientCUDAKernelIfEEviPKT_S4_PS2_,"",@"SHT_CUDA_INFO"
	.sectionflags	@""
	.align	4


	//----- nvinfo : EIATTR_CUDA_API_VERSION
	.align		4
        /*0000*/ 	.byte	0x04, 0x37
        /*0002*/ 	.short	(.L_56 - .L_55)
.L_55:
        /*0004*/ 	.word	0x00000082


	//----- nvinfo : EIATTR_KPARAM_INFO
	.align		4
.L_56:
        /*0008*/ 	.byte	0x04, 0x17
        /*000a*/ 	.short	(.L_58 - .L_57)
.L_57:
        /*000c*/ 	.word	0x00000000
        /*0010*/ 	.short	0x0003
        /*0012*/ 	.short	0x0018
        /*0014*/ 	.byte	0x00, 0xf0, 0x21, 0x00


	//----- nvinfo : EIATTR_KPARAM_INFO
	.align		4
.L_58:
        /*0018*/ 	.byte	0x04, 0x17
        /*001a*/ 	.short	(.L_60 - .L_59)
.L_59:
        /*001c*/ 	.word	0x00000000
        /*0020*/ 	.short	0x0002
        /*0022*/ 	.short	0x0010
        /*0024*/ 	.byte	0x00, 0xf0, 0x21, 0x00


	//----- nvinfo : EIATTR_KPARAM_INFO
	.align		4
.L_60:
        /*0028*/ 	.byte	0x04, 0x17
        /*002a*/ 	.short	(.L_62 - .L_61)
.L_61:
        /*002c*/ 	.word	0x00000000
        /*0030*/ 	.short	0x0001
        /*0032*/ 	.short	0x0008
        /*0034*/ 	.byte	0x00, 0xf0, 0x21, 0x00


	//----- nvinfo : EIATTR_KPARAM_INFO
	.align		4
.L_62:
        /*0038*/ 	.byte	0x04, 0x17
        /*003a*/ 	.short	(.L_64 - .L_63)
.L_63:
        /*003c*/ 	.word	0x00000000
        /*0040*/ 	.short	0x0000
        /*0042*/ 	.short	0x0000
        /*0044*/ 	.byte	0x00, 0xf0, 0x11, 0x00


	//----- nvinfo : EIATTR_SPARSE_MMA_MASK
	.align		4
.L_64:
        /*0048*/ 	.byte	0x03, 0x50
        /*004a*/ 	.short	0x0000


	//----- nvinfo : EIATTR_MAXREG_COUNT
	.align		4
        /*004c*/ 	.byte	0x03, 0x1b
        /*004e*/ 	.short	0x00ff


	//----- nvinfo : EIATTR_MERCURY_ISA_VERSION
	.align		4
        /*0050*/ 	.byte	0x03, 0x5f
        /*0052*/ 	.short	0x0101


	//----- nvinfo : EIATTR_VRC_CTA_INIT_COUNT
	.align		4
        /*0054*/ 	.byte	0x02, 0x4a
	.zero		1
	.zero		1


	//----- nvinfo : EIATTR_EXIT_INSTR_OFFSETS
	.align		4
        /*0058*/ 	.byte	0x04, 0x1c
        /*005a*/ 	.short	(.L_66 - .L_65)


	//   ....[0]....
.L_65:
        /*005c*/ 	.word	0x00000090


	//   ....[1]....
        /*0060*/ 	.word	0x00000240


	//----- nvinfo : EIATTR_CRS_STACK_SIZE
	.align		4
.L_66:
        /*0064*/ 	.byte	0x04, 0x1e
        /*0066*/ 	.short	(.L_68 - .L_67)
.L_67:
        /*0068*/ 	.word	0x00000000


	//----- nvinfo : EIATTR_CBANK_PARAM_SIZE
	.align		4
.L_68:
        /*006c*/ 	.byte	0x03, 0x19
        /*006e*/ 	.short	0x0020


	//----- nvinfo : EIATTR_PARAM_CBANK
	.align		4
        /*0070*/ 	.byte	0x04, 0x0a
        /*0072*/ 	.short	(.L_70 - .L_69)
	.align		4
.L_69:
        /*0074*/ 	.word	index@(.nv.constant0._ZN6caffe266_GLOBAL__N__42_tmpxft_000061fd_00000000_7_cube_op_cpp1_ii_4425ba8622CubeGradientCUDAKernelIfEEviPKT_S4_PS2_)
        /*0078*/ 	.short	0x0380
        /*007a*/ 	.short	0x0020


	//----- nvinfo : EIATTR_SW_WAR
	.align		4
.L_70:
        /*007c*/ 	.byte	0x04, 0x36
        /*007e*/ 	.short	(.L_72 - .L_71)
.L_71:
        /*0080*/ 	.word	0x00000008
.L_72:


//--------------------- .nv.info._ZN6caffe266_GLOBAL__N__42_tmpxft_000061fd_00000000_7_cube_op_cpp1_ii_4425ba8622CubeGradientCUDAKernelIlEEviPKT_S4_PS2_ --------------------------
	.section	.nv.info._ZN6caffe266_GLOBAL__N__42_tmpxft_000061fd_00000000_7_cube_op_cpp1_ii_4425ba8622CubeGradientCUDAKernelIlEEviPKT_S4_PS2_,"",@"SHT_CUDA_INFO"
	.sectionflags	@""
	.align	4


	//----- nvinfo : EIATTR_CUDA_API_VERSION
	.align		4
        /*0000*/ 	.byte	0x04, 0x37
        /*0002*/ 	.short	(.L_74 - .L_73)
.L_73:
        /*0004*/ 	.word	0x00000082


	//----- nvinfo : EIATTR_KPARAM_INFO
	.align		4
.L_74:
        /*0008*/ 	.byte	0x04, 0x17
        /*000a*/ 	.short	(.L_76 - .L_75)
.L_75:
        /*000c*/ 	.word	0x00000000
        /*0010*/ 	.short	0x0003
        /*0012*/ 	.short	0x0018
        /*0014*/ 	.byte	0x00, 0xf0, 0x21, 0x00


	//----- nvinfo : EIATTR_KPARAM_INFO
	.align		4
.L_76:
        /*0018*/ 	.byte	0x04, 0x17
        /*001a*/ 	.short	(.L_78 - .L_77)
.L_77:
        /*001c*/ 	.word	0x00000000
        /*0020*/ 	.short	0x0002
        /*0022*/ 	.short	0x0010
        /*0024*/ 	.byte	0x00, 0xf0, 0x21, 0x00


	//----- nvinfo : EIATTR_KPARAM_INFO
	.align		4
.L_78:
        /*0028*/ 	.byte	0x04, 0x17
        /*002a*/ 	.short	(.L_80 - .L_79)
.L_79:
        /*002c*/ 	.word	0x00000000
        /*0030*/ 	.short	0x0001
        /*0032*/ 	.short	0x0008
        /*0034*/ 	.byte	0x00, 0xf0, 0x21, 0x00


	//----- nvinfo : EIATTR_KPARAM_INFO
	.align		4
.L_80:
        /*0038*/ 	.byte	0x04, 0x17
        /*003a*/ 	.short	(.L_82 - .L_81)
.L_81:
        /*003c*/ 	.word	0x00000000
        /*0040*/ 	.short	0x0000
        /*0042*/ 	.short	0x0000
        /*0044*/ 	.byte	0x00, 0xf0, 0x11, 0x00


	//----- nvinfo : EIATTR_SPARSE_MMA_MASK
	.align		4
.L_82:
        /*0048*/ 	.byte	0x03, 0x50
        /*004a*/ 	.short	0x0000


	//----- nvinfo : EIATTR_MAXREG_COUNT
	.align		4
        /*004c*/ 	.byte	0x03, 0x1b
        /*004e*/ 	.short	0x00ff


	//----- nvinfo : EIATTR_MERCURY_ISA_VERSION
	.align		4
        /*0050*/ 	.byte	0x03, 0x5f
        /*0052*/ 	.short	0x0101


	//----- nvinfo : EIATTR_VRC_CTA_INIT_COUNT
	.align		4
        /*0054*/ 	.byte	0x02, 0x4a
	.zero		1
	.zero		1


	//----- nvinfo : EIATTR_EXIT_INSTR_OFFSETS
	.align		4
        /*0058*/ 	.byte	0x04, 0x1c
        /*005a*/ 	.short	(.L_84 - .L_83)


	//   ....[0]....
.L_83:
        /*005c*/ 	.word	0x00000090


	//   ....[1]....
        /*0060*/ 	.word	0x000002c0


	//----- nvinfo : EIATTR_CRS_STACK_SIZE
	.align		4
.L_84:
        /*0064*/ 	.byte	0x04, 0x1e
        /*0066*/ 	.short	(.L_86 - .L_85)
.L_85:
        /*0068*/ 	.word	0x00000000


	//----- nvinfo : EIATTR_CBANK_PARAM_SIZE
	.align		4
.L_86:
        /*006c*/ 	.byte	0x03, 0x19
        /*006e*/ 	.short	0x0020


	//----- nvinfo : EIATTR_PARAM_CBANK
	.align		4
        /*0070*/ 	.byte	0x04, 0x0a
        /*0072*/ 	.short	(.L_88 - .L_87)
	.align		4
.L_87:
        /*0074*/ 	.word	index@(.nv.constant0._ZN6caffe266_GLOBAL__N__42_tmpxft_000061fd_00000000_7_cube_op_cpp1_ii_4425ba8622CubeGradientCUDAKernelIlEEviPKT_S4_PS2_)
        /*0078*/ 	.short	0x0380
        /*007a*/ 	.short	0x0020


	//----- nvinfo : EIATTR_SW_WAR
	.align		4
.L_88:
        /*007c*/ 	.byte	0x04, 0x36
        /*007e*/ 	.short	(.L_90 - .L_89)
.L_89:
        /*0080*/ 	.word	0x00000008
.L_90:


//--------------------- .nv.info._ZN6caffe266_GLOBAL__N__42_tmpxft_000061fd_00000000_7_cube_op_cpp1_ii_4425ba8622CubeGradientCUDAKernelIiEEviPKT_S4_PS2_ --------------------------
	.section	.nv.info._ZN6caffe266_GLOBAL__N__42_tmpxft_000061fd_00000000_7_cube_op_cpp1_ii_4425ba8622CubeGradientCUDAKernelIiEEviPKT_S4_PS2_,"",@"SHT_CUDA_INFO"
	.sectionflags	@""
	.align	4


	//----- nvinfo : EIATTR_CUDA_API_VERSION
	.align		4
        /*0000*/ 	.byte	0x04, 0x37
        /*0002*/ 	.short	(.L_92 - .L_91)
.L_91:
        /*0004*/ 	.word	0x00000082


	//----- nvinfo : EIATTR_KPARAM_INFO
	.align		4
.L_92:
        /*0008*/ 	.byte	0x04, 0x17
        /*000a*/ 	.short	(.L_94 - .L_93)
.L_93:
        /*000c*/ 	.word	0x00000000
        /*0010*/ 	.short	0x0003
        /*0012*/ 	.short	0x0018
        /*0014*/ 	.byte	0x00, 0xf0, 0x21, 0x00


	//----- nvinfo : EIATTR_KPARAM_INFO
	.align		4
.L_94:
        /*0018*/ 	.byte	0x04, 0x17
        /*001a*/ 	.short	(.L_96 - .L_95)
.L_95:
        /*001c*/ 	.word	0x00000000
        /*0020*/ 	.short	0x0002
        /*0022*/ 	.short	0x0010
        /*0024*/ 	.byte	0x00, 0xf0, 0x21, 0x00


	//----- nvinfo : EIATTR_KPARAM_INFO
	.align		4
.L_96:
        /*0028*/ 	.byte	0x04, 0x17
        /*002a*/ 	.short	(.L_98 - .L_97)
.L_97:
        /*002c*/ 	.word	0x00000000
        /*0030*/ 	.short	0x0001
        /*0032*/ 	.short	0x0008
        /*0034*/ 	.byte	0x00, 0xf0, 0x21, 0x00


	//----- nvinfo : EIATTR_KPARAM_INFO
	.align		4
.L_98:
        /*0038*/ 	.byte	0x04, 0x17
        /*003a*/ 	.short	(.L_100 - .L_99)
.L_99:
        /*003c*/ 	.word	0x00000000
        /*0040*/ 	.short	0x0000
        /*0042*/ 	.short	0x0000
        /*0044*/ 	.byte	0x00, 0xf0, 0x11, 0x00


	//----- nvinfo : EIATTR_SPARSE_MMA_MASK
	.align		4
.L_100:
        /*0048*/ 	.byte	0x03, 0x50
        /*004a*/ 	.short	0x0000


	//----- nvinfo : EIATTR_MAXREG_COUNT
	.align		4
        /*004c*/ 	.byte	0x03, 0x1b
        /*004e*/ 	.short	0x00ff


	//----- nvinfo : EIATTR_MERCURY_ISA_VERSION
	.align		4
        /*0050*/ 	.byte	0x03, 0x5f
        /*0052*/ 	.short	0x0101


	//----- nvinfo : EIATTR_VRC_CTA_INIT_COUNT
	.align		4
        /*0054*/ 	.byte	0x02, 0x4a
	.zero		1
	.zero		1


	//----- nvinfo : EIATTR_EXIT_INSTR_OFFSETS
	.align		4
        /*0058*/ 	.byte	0x04, 0x1c
        /*005a*/ 	.short	(.L_102 - .L_101)


	//   ....[0]....
.L_101:
        /*005c*/ 	.word	0x00000090


	//   ....[1]....
        /*0060*/ 	.word	0x00000240


	//----- nvinfo : EIATTR_CRS_STACK_SIZE
	.align		4
.L_102:
        /*0064*/ 	.byte	0x04, 0x1e
        /*0066*/ 	.short	(.L_104 - .L_103)
.L_103:
        /*0068*/ 	.word	0x00000000


	//----- nvinfo : EIATTR_CBANK_PARAM_SIZE
	.align		4
.L_104:
        /*006c*/ 	.byte	0x03, 0x19
        /*006e*/ 	.short	0x0020


	//----- nvinfo : EIATTR_PARAM_CBANK
	.align		4
        /*0070*/ 	.byte	0x04, 0x0a
        /*0072*/ 	.short	(.L_106 - .L_105)
	.align		4
.L_105:
        /*0074*/ 	.word	index@(.nv.constant0._ZN6caffe266_GLOBAL__N__42_tmpxft_000061fd_00000000_7_cube_op_cpp1_ii_4425ba8622CubeGradientCUDAKernelIiEEviPKT_S4_PS2_)
        /*0078*/ 	.short	0x0380
        /*007a*/ 	.short	0x0020


	//----- nvinfo : EIATTR_SW_WAR
	.align		4
.L_106:
        /*007c*/ 	.byte	0x04, 0x36
        /*007e*/ 	.short	(.L_108 - .L_107)
.L_107:
        /*0080*/ 	.word	0x00000008
.L_108:


//--------------------- .nv.callgraph             --------------------------
	.section	.nv.callgraph,"",@"SHT_CUDA_CALLGRAPH"
	.align	4
	.sectionentsize	8
	.align		4
        /*0000*/ 	.word	0x00000000
	.align		4
        /*0004*/ 	.word	0xffffffff
	.align		4
        /*0008*/ 	.word	0x00000000
	.align		4
        /*000c*/ 	.word	0xfffffffe
	.align		4
        /*0010*/ 	.word	0x00000000
	.align		4
        /*0014*/ 	.word	0xfffffffd
	.align		4
        /*0018*/ 	.word	0x00000000
	.align		4
        /*001c*/ 	.word	0xfffffffc


//--------------------- .nv.constant4             --------------------------
	.section	.nv.constant4,"a",@progbits
	.align	8
	.align		8
.nv.constant4:
        /*0000*/ 	.dword	_ZTVSt9basic_iosIcSt11char_traitsIcEE
	.align		8
        /*0008*/ 	.dword	_ZTTSo
	.align		8
        /*0010*/ 	.dword	_ZTVSt15basic_streambufIcSt11char_traitsIcEE
	.align		8
        /*0018*/ 	.dword	_ZTVNSt7__cxx1115basic_stringbufIcSt11char_traitsIcESaIcEEE
	.align		8
        /*0020*/ 	.dword	_ZTTNSt7__cxx1119basic_ostringstreamIcSt11char_traitsIcESaIcEEE
	.align		8
        /*0028*/ 	.dword	_ZTVN10__cxxabiv119__pointer_type_infoE
	.align		8
        /*0030*/ 	.dword	_ZTVN10__cxxabiv120__function_type_infoE
	.align		8
        /*0038*/ 	.dword	_ZTVN10__cxxabiv117__class_type_infoE
	.align		8
        /*0040*/ 	.dword	_ZTVN10__cxxabiv120__si_class_type_infoE
	.align		8
        /*0048*/ 	.dword	_ZTVN3c105ErrorE
	.align		8
        /*0050*/ 	.dword	_ZTVN6caffe28OperatorINS_11CUDAContextEEE
	.align		8
        /*0058*/ 	.dword	_ZTVN6caffe226UnaryElementwiseWithArgsOpINS_11TensorTypesIJilfdEEENS_11CUDAContextENS_27UnaryFunctorWithDefaultCtorINS_11CubeFunctorIS3_EEEENS_15SameTypeAsInputEEE
	.align		8
        /*0060*/ 	.dword	_ZTVN6caffe227BinaryElementwiseWithArgsOpINS_11TensorTypesIJilfdEEENS_11CUDAContextENS_28BinaryFunctorWithDefaultCtorINS_19CubeGradientFunctorIS3_EEEENS_15SameTypeAsInputEEE


//--------------------- .text._ZN6caffe266_GLOBAL__N__42_tmpxft_000061fd_00000000_7_cube_op_cpp1_ii_4425ba8622CubeGradientCUDAKernelIdEEviPKT_S4_PS2_ --------------------------
	.section	.text._ZN6caffe266_GLOBAL__N__42_tmpxft_000061fd_00000000_7_cube_op_cpp1_ii_4425ba8622CubeGradientCUDAKernelIdEEviPKT_S4_PS2_,"ax",@progbits
	.align	128
        .global         _ZN6caffe266_GLOBAL__N__42_tmpxft_000061fd_00000000_7_cube_op_cpp1_ii_4425ba8622CubeGradientCUDAKernelIdEEviPKT_S4_PS2_
        .type           _ZN6caffe266_GLOBAL__N__42_tmpxft_000061fd_00000000_7_cube_op_cpp1_ii_4425ba8622CubeGradientCUDAKernelIdEEviPKT_S4_PS2_,@function
        .size           _ZN6caffe266_GLOBAL__N__42_tmpxft_000061fd_00000000_7_cube_op_cpp1_ii_4425ba8622CubeGradientCUDAKernelIdEEviPKT_S4_PS2_,(.L_x_8 - _ZN6caffe266_GLOBAL__N__42_tmpxft_000061fd_00000000_7_cube_op_cpp1_ii_4425ba8622CubeGradientCUDAKernelIdEEviPKT_S4_PS2_)
        .other          _ZN6caffe266_GLOBAL__N__42_tmpxft_000061fd_00000000_7_cube_op_cpp1_ii_4425ba8622CubeGradientCUDAKernelIdEEviPKT_S4_PS2_,@"STO_CUDA_ENTRY STV_DEFAULT"
_ZN6caffe266_GLOBAL__N__42_tmpxft_000061fd_00000000_7_cube_op_cpp1_ii_4425ba8622CubeGradientCUDAKernelIdEEviPKT_S4_PS2_:
.text._ZN6caffe266_GLOBAL__N__42_tmpxft_000061fd_00000000_7_cube_op_cpp1_ii_4425ba8622CubeGradientCUDAKernelIdEEviPKT_S4_PS2_:
[----:B------:R-:W-:Y:S01]  /*0000*/  LDC R1, c[0x0][0x37c] ;  /* 0x0000df00ff017b82 */ /* 0x000fe20000000800 */
[----:B------:R-:W0:Y:S01]  /*0010*/  S2R R0, SR_CTAID.X ;  /* 0x0000000000007919 */ /* 0x000e220000002500 */
[----:B------:R-:W0:Y:S01]  /*0020*/  LDCU UR4, c[0x0][0x360] ;  /* 0x00006c00ff0477ac */ /* 0x000e220008000800 */
[----:B------:R-:W0:Y:S01]  /*0030*/  S2R R3, SR_TID.X ;  /* 0x0000000000037919 */ /* 0x000e220000002100 */
[----:B------:R-:W1:Y:S02]  /*0040*/  LDCU UR9, c[0x0][0x380] ;  /* 0x00007000ff0977ac */ /* 0x000e640008000800 */
[----:B-1----:R-:W-:Y:S01]  /*0050*/  USHF.R.S32.HI UR8, URZ, 0x1f, UR9 ;  /* 0x0000001fff087899 */ /* 0x002fe20008011409 */
[----:B0-----:R-:W-:-:S05]  /*0060*/  IMAD R0, R0, UR4, R3 ;  /* 0x0000000400007c24 */ /* 0x001fca000f8e0203 */
[----:B------:R-:W-:-:S04]  /*0070*/  ISETP.GE.U32.AND P0, PT, R0, UR9, PT ;  /* 0x0000000900007c0c */ /* 0x000fc8000bf06070 */
[----:B------:R-:W-:-:S13]  /*0080*/  ISETP.GE.U32.AND.EX P0, PT, RZ, UR8, PT, P0 ;  /* 0x00000008ff007c0c */ /* 0x000fda000bf06100 */
[----:B------:R-:W-:Y:S05]  /*0090*/  @P0 EXIT ;  /* 0x000000000000094d */ /* 0x000fea0003800000 */
[----:B------:R-:W0:Y:S01]  /*00a0*/  LDCU UR5, c[0x0][0x370] ;  /* 0x00006e00ff0577ac */ /* 0x000e220008000800 */
[----:B------:R-:W-:Y:S01]  /*00b0*/  IMAD.MOV.U32 R11, RZ, RZ, RZ ;  /* 0x000000ffff0b7224 */ /* 0x000fe200078e00ff */
[----:B------:R-:W1:Y:S01]  /*00c0*/  LDCU.64 UR6, c[0x0][0x358] ;  /* 0x00006b00ff0677ac */ /* 0x000e620008000a00 */
[----:B------:R-:W2:Y:S01]  /*00d0*/  LDCU.64 UR10, c[0x0][0x388] ;  /* 0x00007100ff0a77ac */ /* 0x000ea20008000a00 */
[----:B------:R-:W3:Y:S01]  /*00e0*/  LDCU.128 UR12, c[0x0][0x390] ;  /* 0x00007200ff0c77ac */ /* 0x000ee20008000c00 */
[----:B0-----:R-:W-:-:S12]  /*00f0*/  UIMAD UR4, UR4, UR5, URZ ;  /* 0x00000005040472a4 */ /* 0x001fd8000f8e02ff */
.L_x_0:
[C---:B0-----:R-:W-:Y:S01]  /*0100*/  IMAD.SHL.U32 R8, R0.reuse, 0x8, RZ ;  /* 0x0000000800087824 */ /* 0x041fe200078e00ff */
[----:B------:R-:W-:-:S04]  /*0110*/  SHF.L.U64.HI R9, R0, 0x3, R11 ;  /* 0x0000000300097819 */ /* 0x000fc8000001020b */
[C---:B---3--:R-:W-:Y:S02]  /*0120*/  IADD3 R4, P1, PT, R8.reuse, UR12, RZ ;  /* 0x0000000c08047c10 */ /* 0x048fe4000ff3e0ff */
[----:B--2---:R-:W-:Y:S02]  /*0130*/  IADD3 R6, P0, PT, R8, UR10, RZ ;  /* 0x0000000a08067c10 */ /* 0x004fe4000ff1e0ff */
[C---:B------:R-:W-:Y:S02]  /*0140*/  IADD3.X R5, PT, PT, R9.reuse, UR13, RZ, P1, !PT ;  /* 0x0000000d09057c10 */ /* 0x040fe40008ffe4ff */
[----:B------:R-:W-:-:S04]  /*0150*/  IADD3.X R7, PT, PT, R9, UR11, RZ, P0, !PT ;  /* 0x0000000b09077c10 */ /* 0x000fc800087fe4ff */
[----:B-1----:R-:W2:Y:S04]  /*0160*/  LDG.E.64.CONSTANT R4, desc[UR6][R4.64] ;  /* 0x0000000604047981 */ /* 0x002ea8000c1e9b00 */
[----:B------:R-:W2:Y:S01]  /*0170*/  LDG.E.64.CONSTANT R2, desc[UR6][R6.64] ;  /* 0x0000000606027981 */ /* 0x000ea2000c1e9b00 */
[----:B------:R-:W-:-:S04]  /*0180*/  IADD3 R8, P0, PT, R8, UR14, RZ ;  /* 0x0000000e08087c10 */ /* 0x000fc8000ff1e0ff */
[----:B------:R-:W-:Y:S02]  /*0190*/  IADD3.X R9, PT, PT, R9, UR15, RZ, P0, !PT ;  /* 0x0000000f09097c10 */ /* 0x000fe400087fe4ff */
[----:B------:R-:W-:-:S05]  /*01a0*/  IADD3 R0, P0, PT, R0, UR4, RZ ;  /* 0x0000000400007c10 */ /* 0x000fca000ff1e0ff */
[----:B------:R-:W-:Y:S01]  /*01b0*/  IMAD.X R11, RZ, RZ, R11, P0 ;  /* 0x000000ffff0b7224 */ /* 0x000fe200000e060b */
[----:B------:R-:W-:-:S04]  /*01c0*/  ISETP.GE.U32.AND P0, PT, R0, UR9, PT ;  /* 0x0000000900007c0c */ /* 0x000fc8000bf06070 */
[----:B------:R-:W-:Y:S01]  /*01d0*/  ISETP.GE.U32.AND.EX P0, PT, R11, UR8, PT, P0 ;  /* 0x000000080b007c0c */ /* 0x000fe2000bf06100 */
[----:B--2---:R-:W-:-:S08]  /*01e0*/  DMUL R2, R2, R4 ;  /* 0x0000000402027228 */ /* 0x004fd00000000000 */
[----:B------:R-:W-:-:S08]  /*01f0*/  DMUL R2, R4, R2 ;  /* 0x0000000204027228 */ /* 0x000fd00000000000 */
[----:B------:R-:W-:-:S07]  /*0200*/  DMUL R2, R2, 3 ;  /* 0x4008000002027828 */ /* 0x000fce0000000000 */
[----:B------:R0:W-:Y:S01]  /*0210*/  STG.E.64 desc[UR6][R8.64], R2 ;  /* 0x0000000208007986 */ /* 0x0001e2000c101b06 */
[----:B------:R-:W-:Y:S05]  /*0220*/  @!P0 BRA `(.L_x_0) ;  /* 0xfffffffc00b48947 */ /* 0x000fea000383ffff */
[----:B------:R-:W-:Y:S05]  /*0230*/  EXIT ;  /* 0x000000000000794d */ /* 0x000fea0003800000 */
.L_x_1:
[----:B------:R-:W-:-:S00]  /*0240*/  BRA `(.L_x_1) ;  /* 0xfffffffc00fc7947 */ /* 0x000fc0000383ffff */
[----:B------:R-:W-:-:S00]  /*0250*/  NOP ;  /* 0x0000000000007918 */ /* 0x000fc00000000000 */
        /* <DEDUP_REMOVED lines=10> */
.L_x_8:


//--------------------- .text._ZN6caffe266_GLOBAL__N__42_tmpxft_000061fd_00000000_7_cube_op_cpp1_ii_4425ba8622CubeGradientCUDAKernelIfEEviPKT_S4_PS2_ --------------------------
	.section	.text._ZN6caffe266_GLOBAL__N__42_tmpxft_000061fd_00000000_7_cube_op_cpp1_ii_4425ba8622CubeGradientCUDAKernelIfEEviPKT_S4_PS2_,"ax",@progbits
	.align	128
        .global         _ZN6caffe266_GLOBAL__N__42_tmpxft_000061fd_00000000_7_cube_op_cpp1_ii_4425ba8622CubeGradientCUDAKernelIfEEviPKT_S4_PS2_
        .type           _ZN6caffe266_GLOBAL__N__42_tmpxft_000061fd_00000000_7_cube_op_cpp1_ii_4425ba8622CubeGradientCUDAKernelIfEEviPKT_S4_PS2_,@function
        .size           _ZN6caffe266_GLOBAL__N__42_tmpxft_000061fd_00000000_7_cube_op_cpp1_ii_4425ba8622CubeGradientCUDAKernelIfEEviPKT_S4_PS2_,(.L_x_9 - _ZN6caffe266_GLOBAL__N__42_tmpxft_000061fd_00000000_7_cube_op_cpp1_ii_4425ba8622CubeGradientCUDAKernelIfEEviPKT_S4_PS2_)
        .other          _ZN6caffe266_GLOBAL__N__42_tmpxft_000061fd_00000000_7_cube_op_cpp1_ii_4425ba8622CubeGradientCUDAKernelIfEEviPKT_S4_PS2_,@"STO_CUDA_ENTRY STV_DEFAULT"
_ZN6caffe266_GLOBAL__N__42_tmpxft_000061fd_00000000_7_cube_op_cpp1_ii_4425ba8622CubeGradientCUDAKernelIfEEviPKT_S4_PS2_:
.text._ZN6caffe266_GLOBAL__N__42_tmpxft_000061fd_00000000_7_cube_op_cpp1_ii_4425ba8622CubeGradientCUDAKernelIfEEviPKT_S4_PS2_:
        /* <DEDUP_REMOVED lines=11> */
[----:B------:R-:W-:Y:S02]  /*00b0*/  IMAD.MOV.U32 R8, RZ, RZ, R0 ;  /* 0x000000ffff087224 */ /* 0x000fe400078e0000 */
[----:B------:R-:W-:Y:S01]  /*00c0*/  IMAD.MOV.U32 R11, RZ, RZ, RZ ;  /* 0x000000ffff0b7224 */ /* 0x000fe200078e00ff */
[----:B------:R-:W1:Y:S01]  /*00d0*/  LDCU.64 UR6, c[0x0][0x358] ;  /* 0x00006b00ff0677ac */ /* 0x000e620008000a00 */
[----:B------:R-:W2:Y:S01]  /*00e0*/  LDCU.64 UR10, c[0x0][0x388] ;  /* 0x00007100ff0a77ac */ /* 0x000ea20008000a00 */
[----:B------:R-:W3:Y:S01]  /*00f0*/  LDCU.128 UR12, c[0x0][0x390] ;  /* 0x00007200ff0c77ac */ /* 0x000ee20008000c00 */
[----:B0-----:R-:W-:-:S12]  /*0100*/  UIMAD UR4, UR4, UR5, URZ ;  /* 0x00000005040472a4 */ /* 0x001fd8000f8e02ff */
.L_x_2:
[C---:B0-----:R-:W-:Y:S01]  /*0110*/  IMAD.SHL.U32 R6, R8.reuse, 0x4, RZ ;  /* 0x0000000408067824 */ /* 0x041fe200078e00ff */
[----:B------:R-:W-:-:S04]  /*0120*/  SHF.L.U64.HI R7, R8, 0x2, R11 ;  /* 0x0000000208077819 */ /* 0x000fc8000001020b */
[C---:B---3--:R-:W-:Y:S02]  /*0130*/  IADD3 R2, P1, PT, R6.reuse, UR12, RZ ;  /* 0x0000000c06027c10 */ /* 0x048fe4000ff3e0ff */
[----:B--2---:R-:W-:Y:S02]  /*0140*/  IADD3 R4, P0, PT, R6, UR10, RZ ;  /* 0x0000000a06047c10 */ /* 0x004fe4000ff1e0ff */
[C---:B------:R-:W-:Y:S02]  /*0150*/  IADD3.X R3, PT, PT, R7.reuse, UR13, RZ, P1, !PT ;  /* 0x0000000d07037c10 */ /* 0x040fe40008ffe4ff */
[----:B------:R-:W-:-:S04]  /*0160*/  IADD3.X R5, PT, PT, R7, UR11, RZ, P0, !PT ;  /* 0x0000000b07057c10 */ /* 0x000fc800087fe4ff */
[----:B-1----:R-:W2:Y:S04]  /*0170*/  LDG.E.CONSTANT R3, desc[UR6][R2.64] ;  /* 0x0000000602037981 */ /* 0x002ea8000c1e9900 */
[----:B------:R-:W2:Y:S01]  /*0180*/  LDG.E.CONSTANT R4, desc[UR6][R4.64] ;  /* 0x0000000604047981 */ /* 0x000ea2000c1e9900 */
[----:B------:R-:W-:-:S04]  /*0190*/  IADD3 R6, P0, PT, R6, UR14, RZ ;  /* 0x0000000e06067c10 */ /* 0x000fc8000ff1e0ff */
[----:B------:R-:W-:Y:S02]  /*01a0*/  IADD3.X R7, PT, PT, R7, UR15, RZ, P0, !PT ;  /* 0x0000000f07077c10 */ /* 0x000fe400087fe4ff */
[----:B------:R-:W-:-:S05]  /*01b0*/  IADD3 R8, P0, PT, R8, UR4, RZ ;  /* 0x0000000408087c10 */ /* 0x000fca000ff1e0ff */
[----:B------:R-:W-:Y:S01]  /*01c0*/  IMAD.X R11, RZ, RZ, R11, P0 ;  /* 0x000000ffff0b7224 */ /* 0x000fe200000e060b */
[----:B------:R-:W-:-:S04]  /*01d0*/  ISETP.GE.U32.AND P0, PT, R8, UR9, PT ;  /* 0x0000000908007c0c */ /* 0x000fc8000bf06070 */
[----:B------:R-:W-:Y:S01]  /*01e0*/  ISETP.GE.U32.AND.EX P0, PT, R11, UR8, PT, P0 ;  /* 0x000000080b007c0c */ /* 0x000fe2000bf06100 */
[----:B--2---:R-:W-:-:S04]  /*01f0*/  FMUL R0, R4, R3 ;  /* 0x0000000304007220 */ /* 0x004fc80000400000 */
[----:B------:R-:W-:-:S04]  /*0200*/  FMUL R0, R3, R0 ;  /* 0x0000000003007220 */ /* 0x000fc80000400000 */
[----:B------:R-:W-:-:S05]  /*0210*/  FMUL R9, R0, 3 ;  /* 0x4040000000097820 */ /* 0x000fca0000400000 */
[----:B------:R0:W-:Y:S01]  /*0220*/  STG.E desc[UR6][R6.64], R9 ;  /* 0x0000000906007986 */ /* 0x0001e2000c101906 */
[----:B------:R-:W-:Y:S05]  /*0230*/  @!P0 BRA `(.L_x_2) ;  /* 0xfffffffc00b48947 */ /* 0x000fea000383ffff */
[----:B------:R-:W-:Y:S05]  /*0240*/  EXIT ;  /* 0x000000000000794d */ /* 0x000fea0003800000 */
.L_x_3:
        /* <DEDUP_REMOVED lines=11> */
.L_x_9:


//--------------------- .text._ZN6caffe266_GLOBAL__N__42_tmpxft_000061fd_00000000_7_cube_op_cpp1_ii_4425ba8622CubeGradientCUDAKernelIlEEviPKT_S4_PS2_ --------------------------
	.section	.text._ZN6caffe266_GLOBAL__N__42_tmpxft_000061fd_00000000_7_cube_op_cpp1_ii_4425ba8622CubeGradientCUDAKernelIlEEviPKT_S4_PS2_,"ax",@progbits
	.align	128
        .global         _ZN6caffe266_GLOBAL__N__42_tmpxft_000061fd_00000000_7_cube_op_cpp1_ii_4425ba8622CubeGradientCUDAKernelIlEEviPKT_S4_PS2_
        .type           _ZN6caffe266_GLOBAL__N__42_tmpxft_000061fd_00000000_7_cube_op_cpp1_ii_4425ba8622CubeGradientCUDAKernelIlEEviPKT_S4_PS2_,@function
        .size           _ZN6caffe266_GLOBAL__N__42_tmpxft_000061fd_00000000_7_cube_op_cpp1_ii_4425ba8622CubeGradientCUDAKernelIlEEviPKT_S4_PS2_,(.L_x_10 - _ZN6caffe266_GLOBAL__N__42_tmpxft_000061fd_00000000_7_cube_op_cpp1_ii_4425ba8622CubeGradientCUDAKernelIlEEviPKT_S4_PS2_)
        .other          _ZN6caffe266_GLOBAL__N__42_tmpxft_000061fd_00000000_7_cube_op_cpp1_ii_4425ba8622CubeGradientCUDAKernelIlEEviPKT_S4_PS2_,@"STO_CUDA_ENTRY STV_DEFAULT"
_ZN6caffe266_GLOBAL__N__42_tmpxft_000061fd_00000000_7_cube_op_cpp1_ii_4425ba8622CubeGradientCUDAKernelIlEEviPKT_S4_PS2_:
.text._ZN6caffe266_GLOBAL__N__42_tmpxft_000061fd_00000000_7_cube_op_cpp1_ii_4425ba8622CubeGradientCUDAKernelIlEEviPKT_S4_PS2_:
        /* <DEDUP_REMOVED lines=17> */
.L_x_4:
[C---:B------:R-:W-:Y:S02]  /*0110*/  SHF.L.U32 R10, R11.reuse, 0x3, RZ ;  /* 0x000000030b0a7819 */ /* 0x040fe400000006ff */
[----:B------:R-:W-:Y:S02]  /*0120*/  SHF.L.U64.HI R13, R11, 0x3, R12 ;  /* 0x000000030b0d7819 */ /* 0x000fe4000001020c */
[C---:B--2---:R-:W-:Y:S02]  /*0130*/  IADD3 R2, P0, PT, R10.reuse, UR10, RZ ;  /* 0x0000000a0a027c10 */ /* 0x044fe4000ff1e0ff */
[----:B---3--:R-:W-:Y:S02]  /*0140*/  IADD3 R4, P1, PT, R10, UR12, RZ ;  /* 0x0000000c0a047c10 */ /* 0x008fe4000ff3e0ff */
[C---:B------:R-:W-:Y:S02]  /*0150*/  IADD3.X R3, PT, PT, R13.reuse, UR11, RZ, P0, !PT ;  /* 0x0000000b0d037c10 */ /* 0x040fe400087fe4ff */
[----:B------:R-:W-:-:S04]  /*0160*/  IADD3.X R5, PT, PT, R13, UR13, RZ, P1, !PT ;  /* 0x0000000d0d057c10 */ /* 0x000fc80008ffe4ff */
[----:B-1----:R-:W2:Y:S04]  /*0170*/  LDG.E.64.CONSTANT R2, desc[UR6][R2.64] ;  /* 0x0000000602027981 */ /* 0x002ea8000c1e9b00 */
[----:B------:R-:W2:Y:S02]  /*0180*/  LDG.E.64.CONSTANT R4, desc[UR6][R4.64] ;  /* 0x0000000604047981 */ /* 0x000ea4000c1e9b00 */
[-C--:B--2---:R-:W-:Y:S02]  /*0190*/  IMAD R9, R3, R4.reuse, RZ ;  /* 0x0000000403097224 */ /* 0x084fe400078e02ff */
[----:B------:R-:W-:-:S04]  /*01a0*/  IMAD.WIDE.U32 R6, R2, R4, RZ ;  /* 0x0000000402067225 */ /* 0x000fc800078e00ff */
[----:B------:R-:W-:-:S04]  /*01b0*/  IMAD R9, R2, R5, R9 ;  /* 0x0000000502097224 */ /* 0x000fc800078e0209 */
[----:B------:R-:W-:Y:S02]  /*01c0*/  IMAD.IADD R7, R7, 0x1, R9 ;  /* 0x0000000107077824 */ /* 0x000fe400078e0209 */
[----:B------:R-:W-:-:S04]  /*01d0*/  IMAD.WIDE.U32 R8, R6, R4, RZ ;  /* 0x0000000406087225 */ /* 0x000fc800078e00ff */
[----:B------:R-:W-:-:S04]  /*01e0*/  IMAD R7, R7, R4, RZ ;  /* 0x0000000407077224 */ /* 0x000fc800078e02ff */
[----:B------:R-:W-:Y:S01]  /*01f0*/  IMAD R7, R5, R6, R7 ;  /* 0x0000000605077224 */ /* 0x000fe200078e0207 */
[----:B------:R-:W-:-:S04]  /*0200*/  IADD3 R6, P0, PT, R10, UR14, RZ ;  /* 0x0000000e0a067c10 */ /* 0x000fc8000ff1e0ff */
[----:B------:R-:W-:Y:S01]  /*0210*/  IADD3 R0, PT, PT, R9, R7, RZ ;  /* 0x0000000709007210 */ /* 0x000fe20007ffe0ff */
[----:B------:R-:W-:Y:S01]  /*0220*/  IMAD.WIDE.U32 R8, R8, 0x3, RZ ;  /* 0x0000000308087825 */ /* 0x000fe200078e00ff */
[----:B------:R-:W-:Y:S02]  /*0230*/  IADD3.X R7, PT, PT, R13, UR15, RZ, P0, !PT ;  /* 0x0000000f0d077c10 */ /* 0x000fe400087fe4ff */
[----:B------:R-:W-:Y:S01]  /*0240*/  IADD3 R11, P0, PT, R11, UR4, RZ ;  /* 0x000000040b0b7c10 */ /* 0x000fe2000ff1e0ff */
[----:B------:R-:W-:-:S03]  /*0250*/  IMAD R3, R0, 0x3, RZ ;  /* 0x0000000300037824 */ /* 0x000fc600078e02ff */
[----:B------:R-:W-:Y:S01]  /*0260*/  IADD3.X R12, PT, PT, RZ, R12, RZ, P0, !PT ;  /* 0x0000000cff0c7210 */ /* 0x000fe200007fe4ff */
[----:B------:R-:W-:Y:S01]  /*0270*/  IMAD.IADD R9, R9, 0x1, R3 ;  /* 0x0000000109097824 */ /* 0x000fe200078e0203 */
[----:B------:R-:W-:-:S04]  /*0280*/  ISETP.GE.U32.AND P0, PT, R11, UR9, PT ;  /* 0x000000090b007c0c */ /* 0x000fc8000bf06070 */
[----:B------:R0:W-:Y:S01]  /*0290*/  STG.E.64 desc[UR6][R6.64], R8 ;  /* 0x0000000806007986 */ /* 0x0001e2000c101b06 */
[----:B------:R-:W-:-:S13]  /*02a0*/  ISETP.GE.U32.AND.EX P0, PT, R12, UR8, PT, P0 ;  /* 0x000000080c007c0c */ /* 0x000fda000bf06100 */
[----:B0-----:R-:W-:Y:S05]  /*02b0*/  @!P0 BRA `(.L_x_4) ;  /* 0xfffffffc00948947 */ /* 0x001fea000383ffff */
[----:B------:R-:W-:Y:S05]  /*02c0*/  EXIT ;  /* 0x000000000000794d */ /* 0x000fea0003800000 */
.L_x_5:
        /* <DEDUP_REMOVED lines=11> */
.L_x_10:


//--------------------- .text._ZN6caffe266_GLOBAL__N__42_tmpxft_000061fd_00000000_7_cube_op_cpp1_ii_4425ba8622CubeGradientCUDAKernelIiEEviPKT_S4_PS2_ --------------------------
	.section	.text._ZN6caffe266_GLOBAL__N__42_tmpxft_000061fd_00000000_7_cube_op_cpp1_ii_4425ba8622CubeGradientCUDAKernelIiEEviPKT_S4_PS2_,"ax",@progbits
	.align	128
        .global         _ZN6caffe266_GLOBAL__N__42_tmpxft_000061fd_00000000_7_cube_op_cpp1_ii_4425ba8622CubeGradientCUDAKernelIiEEviPKT_S4_PS2_
        .type           _ZN6caffe266_GLOBAL__N__42_tmpxft_000061fd_00000000_7_cube_op_cpp1_ii_4425ba8622CubeGradientCUDAKernelIiEEviPKT_S4_PS2_,@function
        .size           _ZN6caffe266_GLOBAL__N__42_tmpxft_000061fd_00000000_7_cube_op_cpp1_ii_4425ba8622CubeGradientCUDAKernelIiEEviPKT_S4_PS2_,(.L_x_11 - _ZN6caffe266_GLOBAL__N__42_tmpxft_000061fd_00000000_7_cube_op_cpp1_ii_4425ba8622CubeGradientCUDAKernelIiEEviPKT_S4_PS2_)
        .other          _ZN6caffe266_GLOBAL__N__42_tmpxft_000061fd_00000000_7_cube_op_cpp1_ii_4425ba8622CubeGradientCUDAKernelIiEEviPKT_S4_PS2_,@"STO_CUDA_ENTRY STV_DEFAULT"
_ZN6caffe266_GLOBAL__N__42_tmpxft_000061fd_00000000_7_cube_op_cpp1_ii_4425ba8622CubeGradientCUDAKernelIiEEviPKT_S4_PS2_:
.text._ZN6caffe266_GLOBAL__N__42_tmpxft_000061fd_00000000_7_cube_op_cpp1_ii_4425ba8622CubeGradientCUDAKernelIiEEviPKT_S4_PS2_:
        /* <DEDUP_REMOVED lines=17> */
.L_x_6:
        /* <DEDUP_REMOVED lines=14> */
[----:B--2---:R-:W-:-:S04]  /*01f0*/  IMAD R0, R4, R3, RZ ;  /* 0x0000000304007224 */ /* 0x004fc800078e02ff */
[----:B------:R-:W-:-:S04]  /*0200*/  IMAD R0, R3, R0, RZ ;  /* 0x0000000003007224 */ /* 0x000fc800078e02ff */
[----:B------:R-:W-:-:S05]  /*0210*/  IMAD R9, R0, 0x3, RZ ;  /* 0x0000000300097824 */ /* 0x000fca00078e02ff */
[----:B------:R0:W-:Y:S01]  /*0220*/  STG.E desc[UR6][R6.64], R9 ;  /* 0x0000000906007986 */ /* 0x0001e2000c101906 */
[----:B------:R-:W-:Y:S05]  /*0230*/  @!P0 BRA `(.L_x_6) ;  /* 0xfffffffc00b48947 */ /* 0x000fea000383ffff */
[----:B------:R-:W-:Y:S05]  /*0240*/  EXIT ;  /* 0x000000000000794d */ /* 0x000fea0003800000 */
.L_x_7:
        /* <DEDUP_REMOVED lines=11> */
.L_x_11:


//--------------------- .nv.shared.reserved.0     --------------------------
	.section	.nv.shared.reserved.0,"aw",@nobits
	.weak		__nv_reservedSMEM_offset_0_alias
	.size		__nv_reservedSMEM_offset_0_alias, 0, 64
	.other		__nv_reservedSMEM_offset_0_alias,@"STO_CUDA_RESERVED_SHARED STV_DEFAULT"
__nv_reservedSMEM_offset_0_alias:
	.zero		0
	.zero		64


//--------------------- .nv.global                --------------------------
	.section	.nv.global,"aw",@nobits
	.align	8
.nv.global:
	.type		_ZTVN10__cxxabiv120__si_class_type_infoE,@object
	.size		_ZTVN10__cxxabiv120__si_class_type_infoE,(_ZTTNSt7__cxx1119basic_ostringstreamIcSt11char_traitsIcESaIcEEE - _ZTVN10__cxxabiv120__si_class_type_infoE)
_ZTVN10__cxxabiv120__si_class_type_infoE:
	.zero		8
	.type		_ZTTNSt7__cxx1119basic_ostringstreamIcSt11char_traitsIcESaIcEEE,@object
	.size		_ZTTNSt7__cxx1119basic_ostringstreamIcSt11char_traitsIcESaIcEEE,(_ZTVN10__cxxabiv120__function_type_infoE - _ZTTNSt7__cxx1119basic_ostringstreamIcSt11char_traitsIcESaIcEEE)
_ZTTNSt7__cxx1119basic_ostringstreamIcSt11char_traitsIcESaIcEEE:
	.zero		8
	.type		_ZTVN10__cxxabiv120__function_type_infoE,@object
	.size		_ZTVN10__cxxabiv120__function_type_infoE,(_ZTVN10__cxxabiv117__class_type_infoE - _ZTVN10__cxxabiv120__function_type_infoE)
_ZTVN10__cxxabiv120__function_type_infoE:
	.zero		8
	.type		_ZTVN10__cxxabiv117__class_type_infoE,@object
	.size		_ZTVN10__cxxabiv117__class_type_infoE,(_ZTTSo - _ZTVN10__cxxabiv117__class_type_infoE)
_ZTVN10__cxxabiv117__class_type_infoE:
	.zero		8
	.type		_ZTTSo,@object
	.size		_ZTTSo,(_ZTVN10__cxxabiv119__pointer_type_infoE - _ZTTSo)
_ZTTSo:
	.zero		8
	.type		_ZTVN10__cxxabiv119__pointer_type_infoE,@object
	.size		_ZTVN10__cxxabiv119__pointer_type_infoE,(_ZTVSt9basic_iosIcSt11char_traitsIcEE - _ZTVN10__cxxabiv119__pointer_type_infoE)
_ZTVN10__cxxabiv119__pointer_type_infoE:
	.zero		8
	.type		_ZTVSt9basic_iosIcSt11char_traitsIcEE,@object
	.size		_ZTVSt9basic_iosIcSt11char_traitsIcEE,(_ZTVN3c105ErrorE - _ZTVSt9basic_iosIcSt11char_traitsIcEE)
_ZTVSt9basic_iosIcSt11char_traitsIcEE:
	.zero		32
	.type		_ZTVN3c105ErrorE,@object
	.size		_ZTVN3c105ErrorE,(_ZTVSt15basic_streambufIcSt11char_traitsIcEE - _ZTVN3c105ErrorE)
_ZTVN3c105ErrorE:
	.zero		40
	.type		_ZTVSt15basic_streambufIcSt11char_traitsIcEE,@object
	.size		_ZTVSt15basic_streambufIcSt11char_traitsIcEE,(_ZTVNSt7__cxx1115basic_stringbufIcSt11char_traitsIcESaIcEEE - _ZTVSt15basic_streambufIcSt11char_traitsIcEE)
_ZTVSt15basic_streambufIcSt11char_traitsIcEE:
	.zero		128
	.type		_ZTVNSt7__cxx1115basic_stringbufIcSt11char_traitsIcESaIcEEE,@object
	.size		_ZTVNSt7__cxx1115basic_stringbufIcSt11char_traitsIcESaIcEEE,(_ZTVN6caffe227BinaryElementwiseWithArgsOpINS_11TensorTypesIJilfdEEENS_11CUDAContextENS_28BinaryFunctorWithDefaultCtorINS_19CubeGradientFunctorIS3_EEEENS_15SameTypeAsInputEEE - _ZTVNSt7__cxx1115basic_stringbufIcSt11char_traitsIcESaIcEEE)
_ZTVNSt7__cxx1115basic_stringbufIcSt11char_traitsIcESaIcEEE:
	.zero		128
	.type		_ZTVN6caffe227BinaryElementwiseWithArgsOpINS_11TensorTypesIJilfdEEENS_11CUDAContextENS_28BinaryFunctorWithDefaultCtorINS_19CubeGradientFunctorIS3_EEEENS_15SameTypeAsInputEEE,@object
	.size		_ZTVN6caffe227BinaryElementwiseWithArgsOpINS_11TensorTypesIJilfdEEENS_11CUDAContextENS_28BinaryFunctorWithDefaultCtorINS_19CubeGradientFunctorIS3_EEEENS_15SameTypeAsInputEEE,(_ZTVN6caffe28OperatorINS_11CUDAContextEEE - _ZTVN6caffe227BinaryElementwiseWithArgsOpINS_11TensorTypesIJilfdEEENS_11CUDAContextENS_28BinaryFunctorWithDefaultCtorINS_19CubeGradientFunctorIS3_EEEENS_15SameTypeAsInputEEE)
_ZTVN6caffe227BinaryElementwiseWithArgsOpINS_11TensorTypesIJilfdEEENS_11CUDAContextENS_28BinaryFunctorWithDefaultCtorINS_19CubeGradientFunctorIS3_EEEENS_15SameTypeAsInputEEE:
	.zero		136
	.type		_ZTVN6caffe28OperatorINS_11CUDAContextEEE,@object
	.size		_ZTVN6caffe28OperatorINS_11CUDAContextEEE,(_ZTVN6caffe226UnaryElementwiseWithArgsOpINS_11TensorTypesIJilfdEEENS_11CUDAContextENS_27UnaryFunctorWithDefaultCtorINS_11CubeFunctorIS3_EEEENS_15SameTypeAsInputEEE - _ZTVN6caffe28OperatorINS_11CUDAContextEEE)
_ZTVN6caffe28OperatorINS_11CUDAContextEEE:
	.zero		136
	.type		_ZTVN6caffe226UnaryElementwiseWithArgsOpINS_11TensorTypesIJilfdEEENS_11CUDAContextENS_27UnaryFunctorWithDefaultCtorINS_11CubeFunctorIS3_EEEENS_15SameTypeAsInputEEE,@object
	.size		_ZTVN6caffe226UnaryElementwiseWithArgsOpINS_11TensorTypesIJilfdEEENS_11CUDAContextENS_27UnaryFunctorWithDefaultCtorINS_11CubeFunctorIS3_EEEENS_15SameTypeAsInputEEE,(.L_11 - _ZTVN6caffe226UnaryElementwiseWithArgsOpINS_11TensorTypesIJilfdEEENS_11CUDAContextENS_27UnaryFunctorWithDefaultCtorINS_11CubeFunctorIS3_EEEENS_15SameTypeAsInputEEE)
_ZTVN6caffe226UnaryElementwiseWithArgsOpINS_11TensorTypesIJilfdEEENS_11CUDAContextENS_27UnaryFunctorWithDefaultCtorINS_11CubeFunctorIS3_EEEENS_15SameTypeAsInputEEE:
	.zero		136
.L_11:


//--------------------- .nv.constant0._ZN6caffe266_GLOBAL__N__42_tmpxft_000061fd_00000000_7_cube_op_cpp1_ii_4425ba8622CubeGradientCUDAKernelIdEEviPKT_S4_PS2_ --------------------------
	.section	.nv.constant0._ZN6caffe266_GLOBAL__N__42_tmpxft_000061fd_00000000_7_cube_op_cpp1_ii_4425ba8622CubeGradientCUDAKernelIdEEviPKT_S4_PS2_,"a",@progbits
	.sectionflags	@""
	.align	4
.nv.constant0._ZN6caffe266_GLOBAL__N__42_tmpxft_000061fd_00000000_7_cube_op_cpp1_ii_4425ba8622CubeGradientCUDAKernelIdEEviPKT_S4_PS2_:
	.zero		928


//--------------------- .nv.constant0._ZN6caffe266_GLOBAL__N__42_tmpxft_000061fd_00000000_7_cube_op_cpp1_ii_4425ba8622CubeGradientCUDAKernelIfEEviPKT_S4_PS2_ --------------------------
	.section	.nv.constant0._ZN6caffe266_GLOBAL__N__42_tmpxft_000061fd_00000000_7_cube_op_cpp1_ii_4425ba8622CubeGradientCUDAKernelIfEEviPKT_S4_PS2_,"a",@progbits
	.sectionflags	@""
	.align	4
.nv.constant0._ZN6caffe266_GLOBAL__N__42_tmpxft_000061fd_00000000_7_cube_op_cpp1_ii_4425ba8622CubeGradientCUDAKernelIfEEviPKT_S4_PS2_:
	.zero		928


//--------------------- .nv.constant0._ZN6caffe266_GLOBAL__N__42_tmpxft_000061fd_00000000_7_cube_op_cpp1_ii_4425ba8622CubeGradientCUDAKernelIlEEviPKT_S4_PS2_ --------------------------
	.section	.nv.constant0._ZN6caffe266_GLOBAL__N__42_tmpxft_000061fd_00000000_7_cube_op_cpp1_ii_4425ba8622CubeGradientCUDAKernelIlEEviPKT_S4_PS2_,"a",@progbits
	.sectionflags	@""
	.align	4
.nv.constant0._ZN6caffe266_GLOBAL__N__42_tmpxft_000061fd_00000000_7_cube_op_cpp1_ii_4425ba8622CubeGradientCUDAKernelIlEEviPKT_S4_PS2_:
	.zero		928


//--------------------- .nv.constant0._ZN6caffe266_GLOBAL__N__42_tmpxft_000061fd_00000000_7_cube_op_cpp1_ii_4425ba8622CubeGradientCUDAKernelIiEEviPKT_S4_PS2_ --------------------------
	.section	.nv.constant0._ZN6caffe266_GLOBAL__N__42_tmpxft_000061fd_00000000_7_cube_op_cpp1_ii_4425ba8622CubeGradientCUDAKernelIiEEviPKT_S4_PS2_,"a",@progbits
	.sectionflags	@""
	.align	4
.nv.constant0._ZN6caffe266_GLOBAL__N__42_tmpxft_000061fd_00000000_7_cube_op_cpp1_ii_4425ba8622CubeGradientCUDAKernelIiEEviPKT_S4_PS2_:
	.zero		928


//--------------------- SYMBOLS --------------------------

	.type		.nv.reservedSmem.offset0,@object
	.size		.nv.reservedSmem.offset0,0x4
